	.headerflags	@"EF_CUDA_TEXMODE_UNIFIED EF_CUDA_64BIT_ADDRESS EF_CUDA_ACCELERATORS EF_CUDA_SM90 EF_CUDA_VIRTUAL_SM(EF_CUDA_SM90)"
	.elftype	@"ET_EXEC"


//--------------------- .nv.info                  --------------------------
	.section	.nv.info,"",@"SHT_CUDA_INFO"
	.align	4


	//----- nvinfo : EIATTR_REGCOUNT
	.align		4
        /*0000*/ 	.byte	0x04, 0x2f
        /*0002*/ 	.short	(.L_3 - .L_2)
	.align		4
.L_2:
        /*0004*/ 	.word	index@(triton_poi_fused__native_batch_norm_legit_no_training_leaky_relu_18)
        /*0008*/ 	.word	0x00000018


	//----- nvinfo : EIATTR_MIN_STACK_SIZE
	.align		4
.L_3:
        /*000c*/ 	.byte	0x04, 0x12
        /*000e*/ 	.short	(.L_5 - .L_4)
	.align		4
.L_4:
        /*0010*/ 	.word	index@(triton_poi_fused__native_batch_norm_legit_no_training_leaky_relu_18)
        /*0014*/ 	.word	0x00000000


	//----- nvinfo : EIATTR_FRAME_SIZE
	.align		4
.L_5:
        /*0018*/ 	.byte	0x04, 0x11
        /*001a*/ 	.short	(.L_7 - .L_6)
	.align		4
.L_6:
        /*001c*/ 	.word	index@(triton_poi_fused__native_batch_norm_legit_no_training_leaky_relu_18)
        /*0020*/ 	.word	0x00000000


	//----- nvinfo : EIATTR_MIN_STACK_SIZE
	.align		4
.L_7:
        /*0024*/ 	.byte	0x04, 0x12
        /*0026*/ 	.short	(.L_9 - .L_8)
	.align		4
.L_8:
        /*0028*/ 	.word	index@(triton_poi_fused__native_batch_norm_legit_no_training_leaky_relu_18)
        /*002c*/ 	.word	0x00000000
.L_9:


//--------------------- .nv.info.triton_poi_fused__native_batch_norm_legit_no_training_leaky_relu_18 --------------------------
	.section	.nv.info.triton_poi_fused__native_batch_norm_legit_no_training_leaky_relu_18,"",@"SHT_CUDA_INFO"
	.sectionflags	@""
	.align	4


	//----- nvinfo : EIATTR_CUDA_API_VERSION
	.align		4
        /*0000*/ 	.byte	0x04, 0x37
        /*0002*/ 	.short	(.L_11 - .L_10)
.L_10:
        /*0004*/ 	.word	0x0000007c


	//----- nvinfo : EIATTR_KPARAM_INFO
	.align		4
.L_11:
        /*0008*/ 	.byte	0x04, 0x17
        /*000a*/ 	.short	(.L_13 - .L_12)
.L_12:
        /*000c*/ 	.word	0x00000000
        /*0010*/ 	.short	0x0007
        /*0012*/ 	.short	0x0034
        /*0014*/ 	.byte	0x00, 0xf0, 0x11, 0x00


	//----- nvinfo : EIATTR_KPARAM_INFO
	.align		4
.L_13:
        /*0018*/ 	.byte	0x04, 0x17
        /*001a*/ 	.short	(.L_15 - .L_14)
.L_14:
        /*001c*/ 	.word	0x00000000
        /*0020*/ 	.short	0x0006
        /*0022*/ 	.short	0x0030
        /*0024*/ 	.byte	0x00, 0xf0, 0x11, 0x00


	//----- nvinfo : EIATTR_KPARAM_INFO
	.align		4
.L_15:
        /*0028*/ 	.byte	0x04, 0x17
        /*002a*/ 	.short	(.L_17 - .L_16)
.L_16:
        /*002c*/ 	.word	0x00000000
        /*0030*/ 	.short	0x0005
        /*0032*/ 	.short	0x0028
        /*0034*/ 	.byte	0x00, 0xf4, 0x21, 0x00


	//----- nvinfo : EIATTR_KPARAM_INFO
	.align		4
.L_17:
        /*0038*/ 	.byte	0x04, 0x17
        /*003a*/ 	.short	(.L_19 - .L_18)
.L_18:
        /*003c*/ 	.word	0x00000000
        /*0040*/ 	.short	0x0004
        /*0042*/ 	.short	0x0020
        /*0044*/ 	.byte	0x00, 0xf4, 0x21, 0x00


	//----- nvinfo : EIATTR_KPARAM_INFO
	.align		4
.L_19:
        /*0048*/ 	.byte	0x04, 0x17
        /*004a*/ 	.short	(.L_21 - .L_20)
.L_20:
        /*004c*/ 	.word	0x00000000
        /*0050*/ 	.short	0x0003
        /*0052*/ 	.short	0x0018
        /*0054*/ 	.byte	0x00, 0xf4, 0x21, 0x00


	//----- nvinfo : EIATTR_KPARAM_INFO
	.align		4
.L_21:
        /*0058*/ 	.byte	0x04, 0x17
        /*005a*/ 	.short	(.L_23 - .L_22)
.L_22:
        /*005c*/ 	.word	0x00000000
        /*0060*/ 	.short	0x0002
        /*0062*/ 	.short	0x0010
        /*0064*/ 	.byte	0x00, 0xf4, 0x21, 0x00


	//----- nvinfo : EIATTR_KPARAM_INFO
	.align		4
.L_23:
        /*0068*/ 	.byte	0x04, 0x17
        /*006a*/ 	.short	(.L_25 - .L_24)
.L_24:
        /*006c*/ 	.word	0x00000000
        /*0070*/ 	.short	0x0001
        /*0072*/ 	.short	0x0008
        /*0074*/ 	.byte	0x00, 0xf4, 0x21, 0x00


	//----- nvinfo : EIATTR_KPARAM_INFO
	.align		4
.L_25:
        /*0078*/ 	.byte	0x04, 0x17
        /*007a*/ 	.short	(.L_27 - .L_26)
.L_26:
        /*007c*/ 	.word	0x00000000
        /*0080*/ 	.short	0x0000
        /*0082*/ 	.short	0x0000
        /*0084*/ 	.byte	0x00, 0xf4, 0x21, 0x00


	//----- nvinfo : EIATTR_SPARSE_MMA_MASK
	.align		4
.L_27:
        /*0088*/ 	.byte	0x03, 0x50
        /*008a*/ 	.short	0x0000


	//----- nvinfo : EIATTR_MAXREG_COUNT
	.align		4
        /*008c*/ 	.byte	0x03, 0x1b
        /*008e*/ 	.short	0x00ff


	//----- nvinfo : EIATTR_EXIT_INSTR_OFFSETS
	.align		4
        /*0090*/ 	.byte	0x04, 0x1c
        /*0092*/ 	.short	(.L_29 - .L_28)


	//   ....[0]....
.L_28:
        /*0094*/ 	.word	0x00000560


	//   ....[1]....
        /*0098*/ 	.word	0x00000580


	//----- nvinfo : EIATTR_REQNTID
	.align		4
.L_29:
        /*009c*/ 	.byte	0x04, 0x10
        /*009e*/ 	.short	(.L_31 - .L_30)
.L_30:
        /*00a0*/ 	.word	0x00000080
        /*00a4*/ 	.word	0x00000001
        /*00a8*/ 	.word	0x00000001


	//----- nvinfo : EIATTR_CBANK_PARAM_SIZE
	.align		4
.L_31:
        /*00ac*/ 	.byte	0x03, 0x19
        /*00ae*/ 	.short	0x0038


	//----- nvinfo : EIATTR_PARAM_CBANK
	.align		4
        /*00b0*/ 	.byte	0x04, 0x0a
        /*00b2*/ 	.short	(.L_33 - .L_32)
	.align		4
.L_32:
        /*00b4*/ 	.word	index@(.nv.constant0.triton_poi_fused__native_batch_norm_legit_no_training_leaky_relu_18)
        /*00b8*/ 	.short	0x0210
        /*00ba*/ 	.short	0x0038


	//----- nvinfo : EIATTR_SW_WAR
	.align		4
.L_33:
        /*00bc*/ 	.byte	0x04, 0x36
        /*00be*/ 	.short	(.L_35 - .L_34)
.L_34:
        /*00c0*/ 	.word	0x00000008
.L_35:


//--------------------- .nv.callgraph             --------------------------
	.section	.nv.callgraph,"",@"SHT_CUDA_CALLGRAPH"
	.align	4
	.sectionentsize	8
	.align		4
        /*0000*/ 	.word	0x00000000
	.align		4
        /*0004*/ 	.word	0xffffffff
	.align		4
        /*0008*/ 	.word	0x00000000
	.align		4
        /*000c*/ 	.word	0xfffffffe
	.align		4
        /*0010*/ 	.word	0x00000000
	.align		4
        /*0014*/ 	.word	0xfffffffd
	.align		4
        /*0018*/ 	.word	0x00000000
	.align		4
        /*001c*/ 	.word	0xfffffffc


//--------------------- .nv.constant4             --------------------------
	.section	.nv.constant4,"a",@progbits
	.align	8
	.align		8
.nv.constant4:
        /*0000*/ 	.dword	_$_str
	.align		8
        /*0008*/ 	.dword	_$_str_$_2


//--------------------- .text.triton_poi_fused__native_batch_norm_legit_no_training_leaky_relu_18 --------------------------
	.section	.text.triton_poi_fused__native_batch_norm_legit_no_training_leaky_relu_18,"ax",@progbits
	.sectionflags	@"SHF_BARRIERS=1"
	.align	128
        .global         triton_poi_fused__native_batch_norm_legit_no_training_leaky_relu_18
        .type           triton_poi_fused__native_batch_norm_legit_no_training_leaky_relu_18,@function
        .size           triton_poi_fused__native_batch_norm_legit_no_training_leaky_relu_18,(.L_x_1 - triton_poi_fused__native_batch_norm_legit_no_training_leaky_relu_18)
        .other          triton_poi_fused__native_batch_norm_legit_no_training_leaky_relu_18,@"STO_CUDA_ENTRY STV_DEFAULT"
triton_poi_fused__native_batch_norm_legit_no_training_leaky_relu_18:
.text.triton_poi_fused__native_batch_norm_legit_no_training_leaky_relu_18:
[----:B------:R-:W0:Y:S01]  /*0000*/  LDC R1, c[0x0][0x28] ;  /* 0x00000a00ff017b82 */ /* 0x000e220000000800 */
[----:B------:R-:W1:Y:S07]  /*0010*/  S2R R4, SR_CTAID.X ;  /* 0x0000000000047919 */ /* 0x000e6e0000002500 */
[----:B------:R-:W2:Y:S01]  /*0020*/  LDC.64 R10, c[0x0][0x210] ;  /* 0x00008400ff0a7b82 */ /* 0x000ea20000000a00 */
[----:B------:R-:W-:Y:S01]  /*0030*/  ULDC.64 UR6, c[0x0][0x208] ;  /* 0x0000820000067ab9 */ /* 0x000fe20000000a00 */
[----:B------:R-:W3:Y:S01]  /*0040*/  S2R R3, SR_TID.X ;  /* 0x0000000000037919 */ /* 0x000ee20000002100 */
[----:B------:R-:W4:Y:S05]  /*0050*/  S2R R2, SR_CTAID.Y ;  /* 0x0000000000027919 */ /* 0x000f2a0000002600 */
[----:B------:R-:W5:Y:S01]  /*0060*/  S2UR UR5, SR_CgaCtaId ;  /* 0x00000000000579c3 */ /* 0x000f620000008800 */
[----:B------:R-:W-:-:S07]  /*0070*/  UMOV UR4, 0x400 ;  /* 0x0000040000047882 */ /* 0x000fce0000000000 */
[----:B------:R-:W5:Y:S01]  /*0080*/  LDC.64 R8, c[0x0][0x220] ;  /* 0x00008800ff087b82 */ /* 0x000f620000000a00 */
[----:B------:R-:W-:-:S07]  /*0090*/  IMAD.MOV.U32 R21, RZ, RZ, RZ ;  /* 0x000000ffff157224 */ /* 0x000fce00078e00ff */
[----:B------:R-:W5:Y:S01]  /*00a0*/  LDC.64 R16, c[0x0][0x228] ;  /* 0x00008a00ff107b82 */ /* 0x000f620000000a00 */
[----:B-1----:R-:W-:-:S07]  /*00b0*/  IMAD.SHL.U32 R4, R4, 0x80, RZ ;  /* 0x0000008004047824 */ /* 0x002fce00078e00ff */
[----:B------:R-:W1:Y:S01]  /*00c0*/  LDC.64 R18, c[0x0][0x230] ;  /* 0x00008c00ff127b82 */ /* 0x000e620000000a00 */
[----:B---3--:R-:W-:Y:S01]  /*00d0*/  IMAD.SHL.U32 R13, R3, 0x2, RZ ;  /* 0x00000002030d7824 */ /* 0x008fe200078e00ff */
[----:B------:R-:W-:Y:S01]  /*00e0*/  SHF.R.U32.HI R5, RZ, 0x6, R3 ;  /* 0x00000006ff057819 */ /* 0x000fe20000011603 */
[----:B----4-:R-:W-:-:S03]  /*00f0*/  IMAD.SHL.U32 R0, R2, 0x2, RZ ;  /* 0x0000000202007824 */ /* 0x010fc600078e00ff */
[----:B------:R-:W-:Y:S02]  /*0100*/  SGXT.U32 R5, R5, 0x1 ;  /* 0x000000010505781a */ /* 0x000fe40000000000 */
[----:B------:R-:W-:Y:S02]  /*0110*/  LOP3.LUT R6, R4, 0x7e, R13, 0xf8, !PT ;  /* 0x0000007e04067812 */ /* 0x000fe400078ef80d */
[----:B------:R-:W-:Y:S02]  /*0120*/  LOP3.LUT R5, R0, R5, RZ, 0xfc, !PT ;  /* 0x0000000500057212 */ /* 0x000fe400078efcff */
[----:B------:R-:W-:-:S04]  /*0130*/  ISETP.GE.AND P0, PT, R6, 0x80, PT ;  /* 0x000000800600780c */ /* 0x000fc80003f06270 */
[C---:B------:R-:W-:Y:S01]  /*0140*/  ISETP.LT.AND P0, PT, R5.reuse, 0x100, !P0 ;  /* 0x000001000500780c */ /* 0x040fe20004701270 */
[----:B------:R-:W-:Y:S01]  /*0150*/  IMAD R5, R5, 0x80, R6 ;  /* 0x0000008005057824 */ /* 0x000fe200078e0206 */
[----:B------:R-:W-:-:S03]  /*0160*/  CS2R R6, SRZ ;  /* 0x0000000000067805 */ /* 0x000fc6000001ff00 */
[----:B--2---:R-:W-:-:S08]  /*0170*/  IMAD.WIDE R10, R5, 0x4, R10 ;  /* 0x00000004050a7825 */ /* 0x004fd000078e020a */
[----:B------:R2:W3:Y:S01]  /*0180*/  @P0 LDG.E.EL.64 R6, desc[UR6][R10.64] ;  /* 0x000000060a060981 */ /* 0x0004e2000c2e1b00 */
[----:B------:R-:W-:Y:S01]  /*0190*/  SHF.R.U32.HI R12, RZ, 0x7, R13 ;  /* 0x00000007ff0c7819 */ /* 0x000fe2000001160d */
[----:B-----5:R-:W-:Y:S01]  /*01a0*/  UPRMT UR4, UR5, 0x654, UR4 ;  /* 0x0000065405047896 */ /* 0x020fe20008000004 */
[----:B------:R-:W-:Y:S02]  /*01b0*/  LOP3.LUT R5, R13, 0xfe, RZ, 0xc0, !PT ;  /* 0x000000fe0d057812 */ /* 0x000fe400078ec0ff */
[----:B------:R-:W-:Y:S02]  /*01c0*/  SGXT.U32 R12, R12, 0x1 ;  /* 0x000000010c0c781a */ /* 0x000fe40000000000 */
[----:B------:R-:W-:Y:S02]  /*01d0*/  LOP3.LUT R4, R4, 0x7f, R3, 0xf8, !PT ;  /* 0x0000007f04047812 */ /* 0x000fe400078ef803 */
[----:B------:R-:W-:Y:S02]  /*01e0*/  LOP3.LUT R13, R12, 0xfe, R13, 0xf8, !PT ;  /* 0x000000fe0c0d7812 */ /* 0x000fe400078ef80d */
[----:B------:R-:W-:Y:S01]  /*01f0*/  LEA R12, R12, UR4, 0x2 ;  /* 0x000000040c0c7c11 */ /* 0x000fe2000f8e10ff */
[----:B0-----:R-:W-:Y:S01]  /*0200*/  IMAD.WIDE R14, R4, 0x4, R8 ;  /* 0x00000004040e7825 */ /* 0x001fe200078e0208 */
[----:B--2---:R-:W-:-:S02]  /*0210*/  LEA R11, R13, UR4, 0x2 ;  /* 0x000000040d0b7c11 */ /* 0x004fc4000f8e10ff */
[C---:B------:R-:W-:Y:S01]  /*0220*/  ISETP.GE.AND P0, PT, R4.reuse, 0x80, PT ;  /* 0x000000800400780c */ /* 0x040fe20003f06270 */
[----:B------:R-:W-:Y:S02]  /*0230*/  IMAD R20, R5, 0x4, R12 ;  /* 0x0000000405147824 */ /* 0x000fe400078e020c */
[----:B------:R-:W0:Y:S01]  /*0240*/  LDC.64 R12, c[0x0][0x218] ;  /* 0x00008600ff0c7b82 */ /* 0x000e220000000a00 */
[----:B------:R-:W-:Y:S01]  /*0250*/  HFMA2.MMA R8, -RZ, RZ, 0, 0 ;  /* 0x00000000ff087435 */ /* 0x000fe200000001ff */
[----:B------:R-:W-:Y:S02]  /*0260*/  IMAD.MOV.U32 R10, RZ, RZ, RZ ;  /* 0x000000ffff0a7224 */ /* 0x000fe400078e00ff */
[----:B------:R-:W-:Y:S02]  /*0270*/  IMAD.MOV.U32 R5, RZ, RZ, RZ ;  /* 0x000000ffff057224 */ /* 0x000fe400078e00ff */
[C---:B0-----:R-:W-:Y:S01]  /*0280*/  IMAD.WIDE R12, R4.reuse, 0x4, R12 ;  /* 0x00000004040c7825 */ /* 0x041fe200078e020c */
[----:B---3--:R-:W-:Y:S04]  /*0290*/  STS [R11], R6 ;  /* 0x000000060b007388 */ /* 0x008fe80000000800 */
[----:B------:R0:W-:Y:S01]  /*02a0*/  STS [R20+0x4], R7 ;  /* 0x0000040714007388 */ /* 0x0001e20000000800 */
[----:B------:R-:W-:Y:S06]  /*02b0*/  BAR.SYNC.DEFER_BLOCKING 0x0 ;  /* 0x0000000000007b1d */ /* 0x000fec0000010000 */
[----:B------:R-:W2:Y:S01]  /*02c0*/  @!P0 LDG.E.EL R21, desc[UR6][R14.64] ;  /* 0x000000060e158981 */ /* 0x000ea2000c2e1900 */
[----:B0-----:R-:W-:-:S03]  /*02d0*/  IMAD.WIDE R6, R4, 0x4, R16 ;  /* 0x0000000404067825 */ /* 0x001fc600078e0210 */
[----:B------:R-:W3:Y:S01]  /*02e0*/  @!P0 LDG.E.EL R8, desc[UR6][R12.64] ;  /* 0x000000060c088981 */ /* 0x000ee2000c2e1900 */
[----:B-1----:R-:W-:-:S03]  /*02f0*/  IMAD.WIDE R16, R4, 0x4, R18 ;  /* 0x0000000404107825 */ /* 0x002fc600078e0212 */
[----:B------:R0:W4:Y:S04]  /*0300*/  @!P0 LDG.E.EL R10, desc[UR6][R6.64] ;  /* 0x00000006060a8981 */ /* 0x000128000c2e1900 */
[----:B------:R-:W4:Y:S01]  /*0310*/  @!P0 LDG.E.EL R5, desc[UR6][R16.64] ;  /* 0x0000000610058981 */ /* 0x000f22000c2e1900 */
[----:B------:R-:W-:Y:S02]  /*0320*/  LOP3.LUT R3, R3, 0x7f, RZ, 0xc0, !PT ;  /* 0x0000007f03037812 */ /* 0x000fe400078ec0ff */
[----:B------:R-:W-:Y:S02]  /*0330*/  SHF.R.S32.HI R2, RZ, 0x1e, R2 ;  /* 0x0000001eff027819 */ /* 0x000fe40000011402 */
[----:B------:R-:W-:Y:S01]  /*0340*/  LEA R3, R3, UR4, 0x2 ;  /* 0x0000000403037c11 */ /* 0x000fe2000f8e10ff */
[----:B0-----:R-:W-:Y:S01]  /*0350*/  IMAD.MOV.U32 R7, RZ, RZ, 0x3e800000 ;  /* 0x3e800000ff077424 */ /* 0x001fe200078e00ff */
[----:B------:R-:W-:-:S03]  /*0360*/  ISETP.LT.AND P0, PT, R0, 0x100, !P0 ;  /* 0x000001000000780c */ /* 0x000fc60004701270 */
[----:B------:R-:W3:Y:S04]  /*0370*/  LDS R9, [R3] ;  /* 0x0000000003097984 */ /* 0x000ee80000000800 */
[----:B------:R-:W0:Y:S01]  /*0380*/  LDS R11, [R3+0x204] ;  /* 0x00020400030b7984 */ /* 0x000e220000000800 */
[----:B--2---:R-:W-:-:S04]  /*0390*/  FADD R21, R21, 9.9999997473787516356e-06 ;  /* 0x3727c5ac15157421 */ /* 0x004fc80000000000 */
[----:B------:R-:W1:Y:S01]  /*03a0*/  MUFU.SQRT R14, R21 ;  /* 0x00000015000e7308 */ /* 0x000e620000002000 */
[--C-:B---3--:R-:W-:Y:S01]  /*03b0*/  FADD R9, R9, -R8.reuse ;  /* 0x8000000809097221 */ /* 0x108fe20000000000 */
[----:B0-----:R-:W-:Y:S01]  /*03c0*/  FADD R11, R11, -R8 ;  /* 0x800000080b0b7221 */ /* 0x001fe20000000000 */
[C---:B-1----:R-:W-:Y:S02]  /*03d0*/  FSETP.GT.AND P1, PT, R14.reuse, 8.50705917302346158658e+37, PT ;  /* 0x7e8000000e00780b */ /* 0x042fe40003f24000 */
[----:B------:R-:W-:Y:S02]  /*03e0*/  FSETP.GEU.AND P2, PT, R14, 1.175494350822287508e-38, PT ;  /* 0x008000000e00780b */ /* 0x000fe40003f4e000 */
[----:B------:R-:W-:-:S09]  /*03f0*/  FSEL R7, R7, 1, P1 ;  /* 0x3f80000007077808 */ /* 0x000fd20000800000 */
[----:B------:R-:W-:Y:S02]  /*0400*/  @P1 FMUL R14, R14, 0.25 ;  /* 0x3e8000000e0e1820 */ /* 0x000fe40000400000 */
[----:B------:R-:W-:Y:S02]  /*0410*/  @!P2 FMUL R7, R7, 16777216 ;  /* 0x4b8000000707a820 */ /* 0x000fe40000400000 */
[----:B------:R-:W-:-:S06]  /*0420*/  @!P2 FMUL R14, R14, 16777216 ;  /* 0x4b8000000e0ea820 */ /* 0x000fcc0000400000 */
[----:B------:R-:W0:Y:S02]  /*0430*/  MUFU.RCP R14, R14 ;  /* 0x0000000e000e7308 */ /* 0x000e240000001000 */
[----:B0-----:R-:W-:Y:S01]  /*0440*/  FMUL R6, R14, R7 ;  /* 0x000000070e067220 */ /* 0x001fe20000400000 */
[----:B------:R-:W-:Y:S02]  /*0450*/  SGXT R7, R2, 0x1 ;  /* 0x000000010207781a */ /* 0x000fe40000000200 */
[----:B------:R-:W0:Y:S01]  /*0460*/  LDC.64 R2, c[0x0][0x238] ;  /* 0x00008e00ff027b82 */ /* 0x000e220000000a00 */
[-C--:B------:R-:W-:Y:S01]  /*0470*/  FMUL R8, R9, R6.reuse ;  /* 0x0000000609087220 */ /* 0x080fe20000400000 */
[----:B------:R-:W-:Y:S01]  /*0480*/  FMUL R6, R11, R6 ;  /* 0x000000060b067220 */ /* 0x000fe20000400000 */
[----:B------:R-:W-:Y:S02]  /*0490*/  LEA.HI R7, R7, R0, RZ, 0x6 ;  /* 0x0000000007077211 */ /* 0x000fe400078f30ff */
[-CC-:B----4-:R-:W-:Y:S01]  /*04a0*/  FFMA R8, R8, R10.reuse, R5.reuse ;  /* 0x0000000a08087223 */ /* 0x190fe20000000005 */
[----:B------:R-:W-:Y:S01]  /*04b0*/  FFMA R9, R6, R10, R5 ;  /* 0x0000000a06097223 */ /* 0x000fe20000000005 */
[----:B------:R-:W-:-:S02]  /*04c0*/  SHF.L.U32 R11, R7, 0x7, RZ ;  /* 0x00000007070b7819 */ /* 0x000fc400000006ff */
[----:B------:R-:W-:Y:S02]  /*04d0*/  LOP3.LUT R7, R7, 0xffffffc0, RZ, 0xc0, !PT ;  /* 0xffffffc007077812 */ /* 0x000fe400078ec0ff */
[----:B------:R-:W-:Y:S02]  /*04e0*/  LOP3.LUT R11, R11, 0xffffe000, RZ, 0xc0, !PT ;  /* 0xffffe0000b0b7812 */ /* 0x000fe400078ec0ff */
[----:B------:R-:W-:Y:S02]  /*04f0*/  FSETP.GT.AND P2, PT, R8, RZ, PT ;  /* 0x000000ff0800720b */ /* 0x000fe40003f44000 */
[----:B------:R-:W-:Y:S02]  /*0500*/  FSETP.GT.AND P1, PT, R9, RZ, PT ;  /* 0x000000ff0900720b */ /* 0x000fe40003f24000 */
[----:B------:R-:W-:-:S05]  /*0510*/  IADD3 R7, R11, R0, -R7 ;  /* 0x000000000b077210 */ /* 0x000fca0007ffe807 */
[----:B------:R-:W-:-:S04]  /*0520*/  IMAD R7, R4, 0x40, R7 ;  /* 0x0000004004077824 */ /* 0x000fc800078e0207 */
[----:B0-----:R-:W-:-:S04]  /*0530*/  IMAD.WIDE R2, R7, 0x4, R2 ;  /* 0x0000000407027825 */ /* 0x001fc800078e0202 */
[----:B------:R-:W-:Y:S01]  /*0540*/  @!P2 FMUL R8, R8, 0.10000000149011611938 ;  /* 0x3dcccccd0808a820 */ /* 0x000fe20000400000 */
[----:B------:R-:W-:Y:S01]  /*0550*/  @!P1 FMUL R9, R9, 0.10000000149011611938 ;  /* 0x3dcccccd09099820 */ /* 0x000fe20000400000 */
[----:B------:R-:W-:Y:S06]  /*0560*/  @!P0 EXIT ;  /* 0x000000000000894d */ /* 0x000fec0003800000 */
[----:B------:R-:W-:Y:S01]  /*0570*/  STG.E.64 desc[UR6][R2.64], R8 ;  /* 0x0000000802007986 */ /* 0x000fe2000c101b06 */
[----:B------:R-:W-:Y:S05]  /*0580*/  EXIT ;  /* 0x000000000000794d */ /* 0x000fea0003800000 */
.L_x_0:
[----:B------:R-:W-:-:S00]  /*0590*/  BRA `(.L_x_0) ;  /* 0xfffffffc00fc7947 */ /* 0x000fc0000383ffff */
[----:B------:R-:W-:-:S00]  /*05a0*/  NOP ;  /* 0x0000000000007918 */ /* 0x000fc00000000000 */
        /* <DEDUP_REMOVED lines=13> */
.L_x_1:


//--------------------- .nv.global.init           --------------------------
	.section	.nv.global.init,"aw",@progbits
.nv.global.init:
	.type		_$_str,@object
	.size		_$_str,(_$_str_$_2 - _$_str)
_$_str:
        /*0000*/ 	.byte	0x5f, 0x5f, 0x43, 0x55, 0x44, 0x41, 0x5f, 0x46, 0x54, 0x5a, 0x00
	.type		_$_str_$_2,@object
	.size		_$_str_$_2,(.L_1 - _$_str_$_2)
_$_str_$_2:
        /*000b*/ 	.byte	0x5f, 0x5f, 0x43, 0x55, 0x44, 0x41, 0x5f, 0x50, 0x52, 0x45, 0x43, 0x5f, 0x53, 0x51, 0x52, 0x54
        /*001b*/ 	.byte	0x00
.L_1:


//--------------------- .nv.shared.triton_poi_fused__native_batch_norm_legit_no_training_leaky_relu_18 --------------------------
	.section	.nv.shared.triton_poi_fused__native_batch_norm_legit_no_training_leaky_relu_18,"aw",@nobits
	.sectionflags	@""
	.align	16
	.zero		1024


//--------------------- .nv.constant0.triton_poi_fused__native_batch_norm_legit_no_training_leaky_relu_18 --------------------------
	.section	.nv.constant0.triton_poi_fused__native_batch_norm_legit_no_training_leaky_relu_18,"a",@progbits
	.sectionflags	@""
	.align	4
.nv.constant0.triton_poi_fused__native_batch_norm_legit_no_training_leaky_relu_18:
	.zero		584
